//
// Generated by NVIDIA NVVM Compiler
//
// Compiler Build ID: CL-36424714
// Cuda compilation tools, release 13.0, V13.0.88
// Based on NVVM 20.0.0
//

.version 9.0
.target sm_100
.address_size 64

	// .globl	_Z9matrixMulP6__halfS0_Pfiii
// _ZZ9matrixMulP6__halfS0_PfiiiE5tileA has been demoted
// _ZZ9matrixMulP6__halfS0_PfiiiE5tileB has been demoted

.visible .entry _Z9matrixMulP6__halfS0_Pfiii(
	.param .u64 .ptr .align 1 _Z9matrixMulP6__halfS0_Pfiii_param_0,
	.param .u64 .ptr .align 1 _Z9matrixMulP6__halfS0_Pfiii_param_1,
	.param .u64 .ptr .align 1 _Z9matrixMulP6__halfS0_Pfiii_param_2,
	.param .u32 _Z9matrixMulP6__halfS0_Pfiii_param_3,
	.param .u32 _Z9matrixMulP6__halfS0_Pfiii_param_4,
	.param .u32 _Z9matrixMulP6__halfS0_Pfiii_param_5
)
{
	.reg .pred 	%p<59>;
	.reg .b16 	%rs<51>;
	.reg .b32 	%r<280>;
	.reg .b32 	%f<175>;
	.reg .b64 	%rd<22>;
	// demoted variable
	.shared .align 2 .b8 _ZZ9matrixMulP6__halfS0_PfiiiE5tileA[2048];
	// demoted variable
	.shared .align 2 .b8 _ZZ9matrixMulP6__halfS0_PfiiiE5tileB[2048];
	ld.param.u64 	%rd6, [_Z9matrixMulP6__halfS0_Pfiii_param_0];
	ld.param.u64 	%rd7, [_Z9matrixMulP6__halfS0_Pfiii_param_1];
	ld.param.u32 	%r52, [_Z9matrixMulP6__halfS0_Pfiii_param_3];
	ld.param.u32 	%r53, [_Z9matrixMulP6__halfS0_Pfiii_param_4];
	ld.param.u32 	%r54, [_Z9matrixMulP6__halfS0_Pfiii_param_5];
	cvta.to.global.u64 	%rd1, %rd7;
	cvta.to.global.u64 	%rd2, %rd6;
	mov.u32 	%r1, %tid.x;
	mov.u32 	%r2, %tid.y;
	mov.u32 	%r55, %ctaid.y;
	mov.u32 	%r56, %ntid.y;
	mad.lo.s32 	%r3, %r55, %r56, %r2;
	mov.u32 	%r57, %ctaid.x;
	mov.u32 	%r58, %ntid.x;
	mad.lo.s32 	%r4, %r57, %r58, %r1;
	setp.lt.s32 	%p1, %r53, 1;
	mov.f32 	%f167, 0f00000000;
	mov.f32 	%f168, %f167;
	mov.f32 	%f169, %f167;
	mov.f32 	%f170, %f167;
	mov.f32 	%f171, %f167;
	mov.f32 	%f172, %f167;
	mov.f32 	%f173, %f167;
	mov.f32 	%f174, %f167;
	@%p1 bra 	$L__BB0_37;
	add.s32 	%r5, %r53, 31;
	shr.u32 	%r60, %r5, 5;
	shl.b32 	%r61, %r2, 6;
	mov.u32 	%r62, _ZZ9matrixMulP6__halfS0_PfiiiE5tileA;
	add.s32 	%r63, %r62, %r61;
	shl.b32 	%r64, %r1, 1;
	add.s32 	%r6, %r63, %r64;
	mul.lo.s32 	%r7, %r53, %r3;
	mov.u32 	%r65, _ZZ9matrixMulP6__halfS0_PfiiiE5tileB;
	add.s32 	%r66, %r65, %r61;
	add.s32 	%r8, %r66, %r64;
	and.b32  	%r9, %r60, 3;
	setp.lt.u32 	%p2, %r53, 97;
	mov.b32 	%r274, 0;
	mov.f32 	%f167, 0f00000000;
	@%p2 bra 	$L__BB0_28;
	and.b32  	%r68, %r60, 67108860;
	neg.s32 	%r273, %r68;
	add.s32 	%r272, %r2, 64;
	add.s32 	%r69, %r2, 96;
	mad.lo.s32 	%r271, %r54, %r69, %r4;
	mad.lo.s32 	%r270, %r54, %r272, %r4;
	add.s32 	%r70, %r2, 32;
	mad.lo.s32 	%r269, %r54, %r70, %r4;
	mad.lo.s32 	%r268, %r2, %r54, %r4;
	add.s32 	%r267, %r1, 64;
	add.s32 	%r266, %r1, %r7;
	mov.f32 	%f167, 0f00000000;
	mov.f32 	%f168, %f167;
	mov.f32 	%f169, %f167;
	mov.f32 	%f170, %f167;
	mov.f32 	%f171, %f167;
	mov.f32 	%f172, %f167;
	mov.f32 	%f173, %f167;
	mov.f32 	%f174, %f167;
$L__BB0_3:
	setp.ge.s32 	%p3, %r3, %r52;
	setp.gt.u32 	%p4, %r2, 31;
	add.s32 	%r71, %r267, -64;
	setp.ge.s32 	%p5, %r71, %r53;
	or.pred  	%p6, %p5, %p3;
	mul.wide.s32 	%rd8, %r266, 2;
	add.s64 	%rd3, %rd2, %rd8;
	or.pred  	%p7, %p6, %p4;
	@%p7 bra 	$L__BB0_5;
	ld.global.u16 	%rs41, [%rd3];
	bra.uni 	$L__BB0_6;
$L__BB0_5:
	mov.f32 	%f85, 0f00000000;
	// begin inline asm
	{  cvt.rn.f16.f32 %rs41, %f85;}

	// end inline asm
$L__BB0_6:
	setp.ge.s32 	%p8, %r4, %r54;
	setp.gt.u32 	%p9, %r1, 31;
	st.shared.u16 	[%r6], %rs41;
	add.s32 	%r72, %r272, -64;
	setp.ge.s32 	%p10, %r72, %r53;
	or.pred  	%p11, %p10, %p8;
	or.pred  	%p12, %p11, %p9;
	@%p12 bra 	$L__BB0_8;
	mul.wide.s32 	%rd9, %r268, 2;
	add.s64 	%rd10, %rd1, %rd9;
	ld.global.u16 	%rs42, [%rd10];
	bra.uni 	$L__BB0_9;
$L__BB0_8:
	mov.f32 	%f86, 0f00000000;
	// begin inline asm
	{  cvt.rn.f16.f32 %rs42, %f86;}

	// end inline asm
$L__BB0_9:
	setp.lt.s32 	%p13, %r3, %r52;
	setp.lt.u32 	%p14, %r2, 32;
	st.shared.u16 	[%r8], %rs42;
	bar.sync 	0;
	mov.u32 	%r73, _ZZ9matrixMulP6__halfS0_PfiiiE5tileA;
	mov.b32 	%r74, 32;
	wmma.load.a.sync.aligned.col.m16n16k16.shared.f16 	{%r75, %r76, %r77, %r78, %r79, %r80, %r81, %r82}, [%r73], %r74;
	mov.u32 	%r83, _ZZ9matrixMulP6__halfS0_PfiiiE5tileB;
	wmma.load.b.sync.aligned.row.m16n16k16.shared.f16 	{%r84, %r85, %r86, %r87, %r88, %r89, %r90, %r91}, [%r83], %r74;
	wmma.mma.sync.aligned.col.row.m16n16k16.f32.f32 {%f87, %f88, %f89, %f90, %f91, %f92, %f93, %f94}, {%r75, %r76, %r77, %r78, %r79, %r80, %r81, %r82}, {%r84, %r85, %r86, %r87, %r88, %r89, %r90, %r91}, {%f174, %f173, %f172, %f171, %f170, %f169, %f168, %f167};
	add.s32 	%r92, %r73, 1024;
	wmma.load.a.sync.aligned.col.m16n16k16.shared.f16 	{%r93, %r94, %r95, %r96, %r97, %r98, %r99, %r100}, [%r92], %r74;
	add.s32 	%r101, %r83, 32;
	wmma.load.b.sync.aligned.row.m16n16k16.shared.f16 	{%r102, %r103, %r104, %r105, %r106, %r107, %r108, %r109}, [%r101], %r74;
	wmma.mma.sync.aligned.col.row.m16n16k16.f32.f32 {%f9, %f10, %f11, %f12, %f13, %f14, %f15, %f16}, {%r93, %r94, %r95, %r96, %r97, %r98, %r99, %r100}, {%r102, %r103, %r104, %r105, %r106, %r107, %r108, %r109}, {%f87, %f88, %f89, %f90, %f91, %f92, %f93, %f94};
	add.s32 	%r110, %r267, -32;
	setp.lt.s32 	%p15, %r110, %r53;
	and.pred  	%p16, %p15, %p13;
	and.pred  	%p17, %p16, %p14;
	@%p17 bra 	$L__BB0_11;
	mov.f32 	%f95, 0f00000000;
	// begin inline asm
	{  cvt.rn.f16.f32 %rs43, %f95;}

	// end inline asm
	bra.uni 	$L__BB0_12;
$L__BB0_11:
	ld.global.u16 	%rs43, [%rd3+64];
$L__BB0_12:
	setp.lt.s32 	%p18, %r4, %r54;
	setp.lt.u32 	%p19, %r1, 32;
	st.shared.u16 	[%r6], %rs43;
	add.s32 	%r111, %r272, -32;
	setp.lt.s32 	%p20, %r111, %r53;
	and.pred  	%p21, %p20, %p18;
	and.pred  	%p22, %p21, %p19;
	@%p22 bra 	$L__BB0_14;
	mov.f32 	%f96, 0f00000000;
	// begin inline asm
	{  cvt.rn.f16.f32 %rs44, %f96;}

	// end inline asm
	bra.uni 	$L__BB0_15;
$L__BB0_14:
	mul.wide.s32 	%rd11, %r269, 2;
	add.s64 	%rd12, %rd1, %rd11;
	ld.global.u16 	%rs44, [%rd12];
$L__BB0_15:
	setp.lt.s32 	%p23, %r3, %r52;
	setp.lt.u32 	%p24, %r2, 32;
	st.shared.u16 	[%r8], %rs44;
	bar.sync 	0;
	mov.u32 	%r112, _ZZ9matrixMulP6__halfS0_PfiiiE5tileA;
	mov.b32 	%r113, 32;
	wmma.load.a.sync.aligned.col.m16n16k16.shared.f16 	{%r114, %r115, %r116, %r117, %r118, %r119, %r120, %r121}, [%r112], %r113;
	mov.u32 	%r122, _ZZ9matrixMulP6__halfS0_PfiiiE5tileB;
	wmma.load.b.sync.aligned.row.m16n16k16.shared.f16 	{%r123, %r124, %r125, %r126, %r127, %r128, %r129, %r130}, [%r122], %r113;
	wmma.mma.sync.aligned.col.row.m16n16k16.f32.f32 {%f97, %f98, %f99, %f100, %f101, %f102, %f103, %f104}, {%r114, %r115, %r116, %r117, %r118, %r119, %r120, %r121}, {%r123, %r124, %r125, %r126, %r127, %r128, %r129, %r130}, {%f9, %f10, %f11, %f12, %f13, %f14, %f15, %f16};
	add.s32 	%r131, %r112, 1024;
	wmma.load.a.sync.aligned.col.m16n16k16.shared.f16 	{%r132, %r133, %r134, %r135, %r136, %r137, %r138, %r139}, [%r131], %r113;
	add.s32 	%r140, %r122, 32;
	wmma.load.b.sync.aligned.row.m16n16k16.shared.f16 	{%r141, %r142, %r143, %r144, %r145, %r146, %r147, %r148}, [%r140], %r113;
	wmma.mma.sync.aligned.col.row.m16n16k16.f32.f32 {%f17, %f18, %f19, %f20, %f21, %f22, %f23, %f24}, {%r132, %r133, %r134, %r135, %r136, %r137, %r138, %r139}, {%r141, %r142, %r143, %r144, %r145, %r146, %r147, %r148}, {%f97, %f98, %f99, %f100, %f101, %f102, %f103, %f104};
	setp.lt.s32 	%p25, %r267, %r53;
	and.pred  	%p26, %p25, %p23;
	and.pred  	%p27, %p26, %p24;
	@%p27 bra 	$L__BB0_17;
	mov.f32 	%f105, 0f00000000;
	// begin inline asm
	{  cvt.rn.f16.f32 %rs45, %f105;}

	// end inline asm
	bra.uni 	$L__BB0_18;
$L__BB0_17:
	ld.global.u16 	%rs45, [%rd3+128];
$L__BB0_18:
	setp.lt.s32 	%p28, %r4, %r54;
	setp.lt.u32 	%p29, %r1, 32;
	st.shared.u16 	[%r6], %rs45;
	setp.lt.s32 	%p30, %r272, %r53;
	and.pred  	%p31, %p30, %p28;
	and.pred  	%p32, %p31, %p29;
	@%p32 bra 	$L__BB0_20;
	mov.f32 	%f106, 0f00000000;
	// begin inline asm
	{  cvt.rn.f16.f32 %rs46, %f106;}

	// end inline asm
	bra.uni 	$L__BB0_21;
$L__BB0_20:
	mul.wide.s32 	%rd13, %r270, 2;
	add.s64 	%rd14, %rd1, %rd13;
	ld.global.u16 	%rs46, [%rd14];
$L__BB0_21:
	setp.lt.s32 	%p33, %r3, %r52;
	setp.lt.u32 	%p34, %r2, 32;
	st.shared.u16 	[%r8], %rs46;
	bar.sync 	0;
	mov.u32 	%r149, _ZZ9matrixMulP6__halfS0_PfiiiE5tileA;
	mov.b32 	%r150, 32;
	wmma.load.a.sync.aligned.col.m16n16k16.shared.f16 	{%r151, %r152, %r153, %r154, %r155, %r156, %r157, %r158}, [%r149], %r150;
	mov.u32 	%r159, _ZZ9matrixMulP6__halfS0_PfiiiE5tileB;
	wmma.load.b.sync.aligned.row.m16n16k16.shared.f16 	{%r160, %r161, %r162, %r163, %r164, %r165, %r166, %r167}, [%r159], %r150;
	wmma.mma.sync.aligned.col.row.m16n16k16.f32.f32 {%f107, %f108, %f109, %f110, %f111, %f112, %f113, %f114}, {%r151, %r152, %r153, %r154, %r155, %r156, %r157, %r158}, {%r160, %r161, %r162, %r163, %r164, %r165, %r166, %r167}, {%f17, %f18, %f19, %f20, %f21, %f22, %f23, %f24};
	add.s32 	%r168, %r149, 1024;
	wmma.load.a.sync.aligned.col.m16n16k16.shared.f16 	{%r169, %r170, %r171, %r172, %r173, %r174, %r175, %r176}, [%r168], %r150;
	add.s32 	%r177, %r159, 32;
	wmma.load.b.sync.aligned.row.m16n16k16.shared.f16 	{%r178, %r179, %r180, %r181, %r182, %r183, %r184, %r185}, [%r177], %r150;
	wmma.mma.sync.aligned.col.row.m16n16k16.f32.f32 {%f25, %f26, %f27, %f28, %f29, %f30, %f31, %f32}, {%r169, %r170, %r171, %r172, %r173, %r174, %r175, %r176}, {%r178, %r179, %r180, %r181, %r182, %r183, %r184, %r185}, {%f107, %f108, %f109, %f110, %f111, %f112, %f113, %f114};
	add.s32 	%r186, %r267, 32;
	setp.lt.s32 	%p35, %r186, %r53;
	and.pred  	%p36, %p35, %p33;
	and.pred  	%p37, %p36, %p34;
	@%p37 bra 	$L__BB0_23;
	mov.f32 	%f115, 0f00000000;
	// begin inline asm
	{  cvt.rn.f16.f32 %rs47, %f115;}

	// end inline asm
	bra.uni 	$L__BB0_24;
$L__BB0_23:
	ld.global.u16 	%rs47, [%rd3+192];
$L__BB0_24:
	setp.lt.s32 	%p38, %r4, %r54;
	setp.lt.u32 	%p39, %r1, 32;
	st.shared.u16 	[%r6], %rs47;
	add.s32 	%r187, %r272, 32;
	setp.lt.s32 	%p40, %r187, %r53;
	and.pred  	%p41, %p40, %p38;
	and.pred  	%p42, %p41, %p39;
	@%p42 bra 	$L__BB0_26;
	mov.f32 	%f116, 0f00000000;
	// begin inline asm
	{  cvt.rn.f16.f32 %rs48, %f116;}

	// end inline asm
	bra.uni 	$L__BB0_27;
$L__BB0_26:
	mul.wide.s32 	%rd15, %r271, 2;
	add.s64 	%rd16, %rd1, %rd15;
	ld.global.u16 	%rs48, [%rd16];
$L__BB0_27:
	add.s32 	%r188, %r53, 31;
	shr.u32 	%r189, %r188, 5;
	and.b32  	%r274, %r189, 67108860;
	st.shared.u16 	[%r8], %rs48;
	bar.sync 	0;
	mov.u32 	%r190, _ZZ9matrixMulP6__halfS0_PfiiiE5tileA;
	mov.b32 	%r191, 32;
	wmma.load.a.sync.aligned.col.m16n16k16.shared.f16 	{%r192, %r193, %r194, %r195, %r196, %r197, %r198, %r199}, [%r190], %r191;
	mov.u32 	%r200, _ZZ9matrixMulP6__halfS0_PfiiiE5tileB;
	wmma.load.b.sync.aligned.row.m16n16k16.shared.f16 	{%r201, %r202, %r203, %r204, %r205, %r206, %r207, %r208}, [%r200], %r191;
	wmma.mma.sync.aligned.col.row.m16n16k16.f32.f32 {%f117, %f118, %f119, %f120, %f121, %f122, %f123, %f124}, {%r192, %r193, %r194, %r195, %r196, %r197, %r198, %r199}, {%r201, %r202, %r203, %r204, %r205, %r206, %r207, %r208}, {%f25, %f26, %f27, %f28, %f29, %f30, %f31, %f32};
	add.s32 	%r209, %r190, 1024;
	wmma.load.a.sync.aligned.col.m16n16k16.shared.f16 	{%r210, %r211, %r212, %r213, %r214, %r215, %r216, %r217}, [%r209], %r191;
	add.s32 	%r218, %r200, 32;
	wmma.load.b.sync.aligned.row.m16n16k16.shared.f16 	{%r219, %r220, %r221, %r222, %r223, %r224, %r225, %r226}, [%r218], %r191;
	wmma.mma.sync.aligned.col.row.m16n16k16.f32.f32 {%f174, %f173, %f172, %f171, %f170, %f169, %f168, %f167}, {%r210, %r211, %r212, %r213, %r214, %r215, %r216, %r217}, {%r219, %r220, %r221, %r222, %r223, %r224, %r225, %r226}, {%f117, %f118, %f119, %f120, %f121, %f122, %f123, %f124};
	add.s32 	%r273, %r273, 4;
	add.s32 	%r272, %r272, 128;
	shl.b32 	%r227, %r54, 7;
	add.s32 	%r271, %r271, %r227;
	add.s32 	%r270, %r270, %r227;
	add.s32 	%r269, %r269, %r227;
	add.s32 	%r268, %r268, %r227;
	add.s32 	%r267, %r267, 128;
	add.s32 	%r266, %r266, 128;
	setp.ne.s32 	%p43, %r273, 0;
	@%p43 bra 	$L__BB0_3;
$L__BB0_28:
	setp.eq.s32 	%p44, %r9, 0;
	@%p44 bra 	$L__BB0_37;
	shl.b32 	%r228, %r274, 5;
	add.s32 	%r278, %r2, %r228;
	mad.lo.s32 	%r279, %r54, %r278, %r4;
	shl.b32 	%r38, %r54, 5;
	add.s32 	%r276, %r1, %r228;
	mad.lo.s32 	%r277, %r53, %r3, %r276;
	neg.s32 	%r275, %r9;
$L__BB0_30:
	.pragma "nounroll";
	setp.lt.s32 	%p45, %r3, %r52;
	setp.lt.u32 	%p46, %r2, 32;
	mul.wide.s32 	%rd17, %r277, 2;
	add.s64 	%rd4, %rd2, %rd17;
	setp.lt.s32 	%p47, %r276, %r53;
	and.pred  	%p48, %p47, %p45;
	and.pred  	%p49, %p48, %p46;
	@%p49 bra 	$L__BB0_32;
	mov.f32 	%f125, 0f00000000;
	// begin inline asm
	{  cvt.rn.f16.f32 %rs49, %f125;}

	// end inline asm
	bra.uni 	$L__BB0_33;
$L__BB0_32:
	ld.global.u16 	%rs49, [%rd4];
$L__BB0_33:
	setp.lt.s32 	%p50, %r4, %r54;
	setp.lt.u32 	%p51, %r1, 32;
	st.shared.u16 	[%r6], %rs49;
	setp.lt.s32 	%p52, %r278, %r53;
	and.pred  	%p53, %p52, %p50;
	and.pred  	%p54, %p53, %p51;
	@%p54 bra 	$L__BB0_35;
	mov.f32 	%f126, 0f00000000;
	// begin inline asm
	{  cvt.rn.f16.f32 %rs50, %f126;}

	// end inline asm
	bra.uni 	$L__BB0_36;
$L__BB0_35:
	mul.wide.s32 	%rd18, %r279, 2;
	add.s64 	%rd19, %rd1, %rd18;
	ld.global.u16 	%rs50, [%rd19];
$L__BB0_36:
	st.shared.u16 	[%r8], %rs50;
	bar.sync 	0;
	mov.u32 	%r229, _ZZ9matrixMulP6__halfS0_PfiiiE5tileA;
	mov.b32 	%r230, 32;
	wmma.load.a.sync.aligned.col.m16n16k16.shared.f16 	{%r231, %r232, %r233, %r234, %r235, %r236, %r237, %r238}, [%r229], %r230;
	mov.u32 	%r239, _ZZ9matrixMulP6__halfS0_PfiiiE5tileB;
	wmma.load.b.sync.aligned.row.m16n16k16.shared.f16 	{%r240, %r241, %r242, %r243, %r244, %r245, %r246, %r247}, [%r239], %r230;
	wmma.mma.sync.aligned.col.row.m16n16k16.f32.f32 {%f127, %f128, %f129, %f130, %f131, %f132, %f133, %f134}, {%r231, %r232, %r233, %r234, %r235, %r236, %r237, %r238}, {%r240, %r241, %r242, %r243, %r244, %r245, %r246, %r247}, {%f174, %f173, %f172, %f171, %f170, %f169, %f168, %f167};
	add.s32 	%r248, %r229, 1024;
	wmma.load.a.sync.aligned.col.m16n16k16.shared.f16 	{%r249, %r250, %r251, %r252, %r253, %r254, %r255, %r256}, [%r248], %r230;
	add.s32 	%r257, %r239, 32;
	wmma.load.b.sync.aligned.row.m16n16k16.shared.f16 	{%r258, %r259, %r260, %r261, %r262, %r263, %r264, %r265}, [%r257], %r230;
	wmma.mma.sync.aligned.col.row.m16n16k16.f32.f32 {%f174, %f173, %f172, %f171, %f170, %f169, %f168, %f167}, {%r249, %r250, %r251, %r252, %r253, %r254, %r255, %r256}, {%r258, %r259, %r260, %r261, %r262, %r263, %r264, %r265}, {%f127, %f128, %f129, %f130, %f131, %f132, %f133, %f134};
	add.s32 	%r279, %r279, %r38;
	add.s32 	%r278, %r278, 32;
	add.s32 	%r277, %r277, 32;
	add.s32 	%r276, %r276, 32;
	add.s32 	%r275, %r275, 1;
	setp.ne.s32 	%p55, %r275, 0;
	@%p55 bra 	$L__BB0_30;
$L__BB0_37:
	setp.ge.s32 	%p56, %r3, %r52;
	setp.ge.s32 	%p57, %r4, %r54;
	or.pred  	%p58, %p56, %p57;
	@%p58 bra 	$L__BB0_39;
	ld.param.u64 	%rd21, [_Z9matrixMulP6__halfS0_Pfiii_param_2];
	cvta.to.global.u64 	%rd20, %rd21;
	wmma.store.d.sync.aligned.row.m16n16k16.global.f32 	[%rd20], {%f174, %f173, %f172, %f171, %f170, %f169, %f168, %f167}, %r54;
$L__BB0_39:
	ret;

}


// ===== COMPILED SASS (sm_100) =====

	.target	sm_100

	.elftype	@"ET_EXEC"


//--------------------- .note.nv.tkinfo           --------------------------
	.section	.note.nv.tkinfo,"",@"SHT_NOTE"
	.sectionflags	@"SHF_NOTE_NV_TKINFO"
	.tkinfo
        /*0018*/ 	.word	0x00000002
        /*0030*/ 	.string	""
        /*0030*/ 	.string	"ptxas"
        /*0030*/ 	.string	"Cuda compilation tools, release 13.0, V13.0.88"
        /*0030*/ 	.string	"Build cuda_13.0.r13.0/compiler.36424714_0"
        /*0030*/ 	.string	"-arch sm_100 -m 64 "



//--------------------- .note.nv.cuinfo           --------------------------
	.section	.note.nv.cuinfo,"",@"SHT_NOTE"
	.sectionflags	@"SHF_NOTE_NV_CUINFO"
        /*0018*/ 	.short	0x0002
        /*001a*/ 	.short	0x0064
        /*001c*/ 	.short	0x0082
	.zero		2


//--------------------- .nv.info                  --------------------------
	.section	.nv.info,"",@"SHT_CUDA_INFO"
	.align	4


	//----- nvinfo : EIATTR_REGCOUNT
	.align		4
        /*0000*/ 	.byte	0x04, 0x2f
        /*0002*/ 	.short	(.L_1 - .L_0)
	.align		4
.L_0:
        /*0004*/ 	.word	index@(_Z9matrixMulP6__halfS0_Pfiii)
        /*0008*/ 	.word	0x00000028


	//----- nvinfo : EIATTR_FRAME_SIZE
	.align		4
.L_1:
        /*000c*/ 	.byte	0x04, 0x11
        /*000e*/ 	.short	(.L_3 - .L_2)
	.align		4
.L_2:
        /*0010*/ 	.word	index@(_Z9matrixMulP6__halfS0_Pfiii)
        /*0014*/ 	.word	0x00000000


	//----- nvinfo : EIATTR_MIN_STACK_SIZE
	.align		4
.L_3:
        /*0018*/ 	.byte	0x04, 0x12
        /*001a*/ 	.short	(.L_5 - .L_4)
	.align		4
.L_4:
        /*001c*/ 	.word	index@(_Z9matrixMulP6__halfS0_Pfiii)
        /*0020*/ 	.word	0x00000000
.L_5:


//--------------------- .nv.compat                --------------------------
	.section	.nv.compat,"",@"SHT_CUDA_COMPAT_INFO"
	.align	4
        /*0000*/ 	.byte	0x02, 0x09, 0x00, 0x00, 0x02, 0x02, 0x01, 0x00, 0x02, 0x05, 0x05, 0x00, 0x03, 0x07, 0x01, 0x01
        /*0010*/ 	.byte	0x02, 0x03, 0x00, 0x00, 0x02, 0x06, 0x01, 0x00, 0x04, 0x0b, 0x08, 0x00, 0x09, 0x00, 0x00, 0x00
        /*0020*/ 	.byte	0x00, 0x00, 0x00, 0x00


//--------------------- .nv.info._Z9matrixMulP6__halfS0_Pfiii --------------------------
	.section	.nv.info._Z9matrixMulP6__halfS0_Pfiii,"",@"SHT_CUDA_INFO"
	.sectionflags	@""
	.align	4


	//----- nvinfo : EIATTR_CUDA_API_VERSION
	.align		4
        /*0000*/ 	.byte	0x04, 0x37
        /*0002*/ 	.short	(.L_7 - .L_6)
.L_6:
        /*0004*/ 	.word	0x00000082


	//----- nvinfo : EIATTR_KPARAM_INFO
	.align		4
.L_7:
        /*0008*/ 	.byte	0x04, 0x17
        /*000a*/ 	.short	(.L_9 - .L_8)
.L_8:
        /*000c*/ 	.word	0x00000000
        /*0010*/ 	.short	0x0005
        /*0012*/ 	.short	0x0020
        /*0014*/ 	.byte	0x00, 0xf0, 0x11, 0x00


	//----- nvinfo : EIATTR_KPARAM_INFO
	.align		4
.L_9:
        /*0018*/ 	.byte	0x04, 0x17
        /*001a*/ 	.short	(.L_11 - .L_10)
.L_10:
        /*001c*/ 	.word	0x00000000
        /*0020*/ 	.short	0x0004
        /*0022*/ 	.short	0x001c
        /*0024*/ 	.byte	0x00, 0xf0, 0x11, 0x00


	//----- nvinfo : EIATTR_KPARAM_INFO
	.align		4
.L_11:
        /*0028*/ 	.byte	0x04, 0x17
        /*002a*/ 	.short	(.L_13 - .L_12)
.L_12:
        /*002c*/ 	.word	0x00000000
        /*0030*/ 	.short	0x0003
        /*0032*/ 	.short	0x0018
        /*0034*/ 	.byte	0x00, 0xf0, 0x11, 0x00


	//----- nvinfo : EIATTR_KPARAM_INFO
	.align		4
.L_13:
        /*0038*/ 	.byte	0x04, 0x17
        /*003a*/ 	.short	(.L_15 - .L_14)
.L_14:
        /*003c*/ 	.word	0x00000000
        /*0040*/ 	.short	0x0002
        /*0042*/ 	.short	0x0010
        /*0044*/ 	.byte	0x00, 0xf5, 0x21, 0x00


	//----- nvinfo : EIATTR_KPARAM_INFO
	.align		4
.L_15:
        /*0048*/ 	.byte	0x04, 0x17
        /*004a*/ 	.short	(.L_17 - .L_16)
.L_16:
        /*004c*/ 	.word	0x00000000
        /*0050*/ 	.short	0x0001
        /*0052*/ 	.short	0x0008
        /*0054*/ 	.byte	0x00, 0xf5, 0x21, 0x00


	//----- nvinfo : EIATTR_KPARAM_INFO
	.align		4
.L_17:
        /*0058*/ 	.byte	0x04, 0x17
        /*005a*/ 	.short	(.L_19 - .L_18)
.L_18:
        /*005c*/ 	.word	0x00000000
        /*0060*/ 	.short	0x0000
        /*0062*/ 	.short	0x0000
        /*0064*/ 	.byte	0x00, 0xf5, 0x21, 0x00


	//----- nvinfo : EIATTR_SPARSE_MMA_MASK
	.align		4
.L_19:
        /*0068*/ 	.byte	0x03, 0x50
        /*006a*/ 	.short	0x0000


	//----- nvinfo : EIATTR_WMMA_USED
	.align		4
        /*006c*/ 	.byte	0x01, 0x2b
	.zero		2


	//----- nvinfo : EIATTR_MAXREG_COUNT
	.align		4
        /*0070*/ 	.byte	0x03, 0x1b
        /*0072*/ 	.short	0x00ff


	//----- nvinfo : EIATTR_NUM_BARRIERS
	.align		4
        /*0074*/ 	.byte	0x02, 0x4c
        /*0076*/ 	.byte	0x01
	.zero		1


	//----- nvinfo : EIATTR_MERCURY_ISA_VERSION
	.align		4
        /*0078*/ 	.byte	0x03, 0x5f
        /*007a*/ 	.short	0x0101


	//----- nvinfo : EIATTR_VRC_CTA_INIT_COUNT
	.align		4
        /*007c*/ 	.byte	0x02, 0x4a
	.zero		1
	.zero		1


	//----- nvinfo : EIATTR_EXIT_INSTR_OFFSETS
	.align		4
        /*0080*/ 	.byte	0x04, 0x1c
        /*0082*/ 	.short	(.L_21 - .L_20)


	//   ....[0]....
.L_20:
        /*0084*/ 	.word	0x00000fb0


	//   ....[1]....
        /*0088*/ 	.word	0x000010a0


	//----- nvinfo : EIATTR_CBANK_PARAM_SIZE
	.align		4
.L_21:
        /*008c*/ 	.byte	0x03, 0x19
        /*008e*/ 	.short	0x0024


	//----- nvinfo : EIATTR_PARAM_CBANK
	.align		4
        /*0090*/ 	.byte	0x04, 0x0a
        /*0092*/ 	.short	(.L_23 - .L_22)
	.align		4
.L_22:
        /*0094*/ 	.word	index@(.nv.constant0._Z9matrixMulP6__halfS0_Pfiii)
        /*0098*/ 	.short	0x0380
        /*009a*/ 	.short	0x0024


	//----- nvinfo : EIATTR_SW_WAR
	.align		4
.L_23:
        /*009c*/ 	.byte	0x04, 0x36
        /*009e*/ 	.short	(.L_25 - .L_24)
.L_24:
        /*00a0*/ 	.word	0x00000008
.L_25:


//--------------------- .nv.callgraph             --------------------------
	.section	.nv.callgraph,"",@"SHT_CUDA_CALLGRAPH"
	.align	4
	.sectionentsize	8
	.align		4
        /*0000*/ 	.word	0x00000000
	.align		4
        /*0004*/ 	.word	0xffffffff
	.align		4
        /*0008*/ 	.word	0x00000000
	.align		4
        /*000c*/ 	.word	0xfffffffe
	.align		4
        /*0010*/ 	.word	0x00000000
	.align		4
        /*0014*/ 	.word	0xfffffffd
	.align		4
        /*0018*/ 	.word	0x00000000
	.align		4
        /*001c*/ 	.word	0xfffffffc


//--------------------- .text._Z9matrixMulP6__halfS0_Pfiii --------------------------
	.section	.text._Z9matrixMulP6__halfS0_Pfiii,"ax",@progbits
	.align	128
        .global         _Z9matrixMulP6__halfS0_Pfiii
        .type           _Z9matrixMulP6__halfS0_Pfiii,@function
        .size           _Z9matrixMulP6__halfS0_Pfiii,(.L_x_5 - _Z9matrixMulP6__halfS0_Pfiii)
        .other          _Z9matrixMulP6__halfS0_Pfiii,@"STO_CUDA_ENTRY STV_DEFAULT"
_Z9matrixMulP6__halfS0_Pfiii:
.text._Z9matrixMulP6__halfS0_Pfiii:
[----:B------:R-:W-:Y:S01]  /*0000*/  LDC R1, c[0x0][0x37c] ;  /* 0x0000df00ff017b82 */ /* 0x000fe20000000800 */
[----:B------:R-:W0:Y:S01]  /*0010*/  S2R R0, SR_TID.Y ;  /* 0x0000000000007919 */ /* 0x000e220000002200 */
[----:B------:R-:W1:Y:S06]  /*0020*/  LDCU UR8, c[0x0][0x39c] ;  /* 0x00007380ff0877ac */ /* 0x000e6c0008000800 */
[----:B------:R-:W0:Y:S01]  /*0030*/  LDC R23, c[0x0][0x364] ;  /* 0x0000d900ff177b82 */ /* 0x000e220000000800 */
[----:B------:R-:W-:Y:S01]  /*0040*/  CS2R R10, SRZ ;  /* 0x00000000000a7805 */ /* 0x000fe2000001ff00 */
[----:B------:R-:W2:Y:S01]  /*0050*/  S2R R2, SR_TID.X ;  /* 0x0000000000027919 */ /* 0x000ea20000002100 */
[----:B------:R-:W-:-:S02]  /*0060*/  CS2R R8, SRZ ;  /* 0x0000000000087805 */ /* 0x000fc4000001ff00 */
[----:B------:R-:W-:Y:S02]  /*0070*/  CS2R R6, SRZ ;  /* 0x0000000000067805 */ /* 0x000fe4000001ff00 */
[----:B------:R-:W-:Y:S01]  /*0080*/  CS2R R4, SRZ ;  /* 0x0000000000047805 */ /* 0x000fe2000001ff00 */
[----:B------:R-:W3:Y:S01]  /*0090*/  LDCU.64 UR12, c[0x0][0x358] ;  /* 0x00006b00ff0c77ac */ /* 0x000ee20008000a00 */
[----:B------:R-:W0:Y:S08]  /*00a0*/  S2UR UR4, SR_CTAID.Y ;  /* 0x00000000000479c3 */ /* 0x000e300000002600 */
[----:B------:R-:W2:Y:S01]  /*00b0*/  S2UR UR5, SR_CTAID.X ;  /* 0x00000000000579c3 */ /* 0x000ea20000002500 */
[----:B-1----:R-:W-:-:S07]  /*00c0*/  UISETP.GE.AND UP0, UPT, UR8, 0x1, UPT ;  /* 0x000000010800788c */ /* 0x002fce000bf06270 */
[----:B------:R-:W2:Y:S01]  /*00d0*/  LDC R21, c[0x0][0x360] ;  /* 0x0000d800ff157b82 */ /* 0x000ea20000000800 */
[----:B0-----:R-:W-:Y:S02]  /*00e0*/  IMAD R23, R23, UR4, R0 ;  /* 0x0000000417177c24 */ /* 0x001fe4000f8e0200 */
[----:B--2---:R-:W-:Y:S01]  /*00f0*/  IMAD R21, R21, UR5, R2 ;  /* 0x0000000515157c24 */ /* 0x004fe2000f8e0202 */
[----:B---3--:R-:W-:Y:S06]  /*0100*/  BRA.U !UP0, `(.L_x_0) ;  /* 0x0000000d08987547 */ /* 0x008fec000b800000 */
[----:B------:R-:W0:Y:S01]  /*0110*/  S2UR UR7, SR_CgaCtaId ;  /* 0x00000000000779c3 */ /* 0x000e220000008800 */
[----:B------:R-:W-:Y:S01]  /*0120*/  UMOV UR5, 0x400 ;  /* 0x0000040000057882 */ /* 0x000fe20000000000 */
[----:B------:R-:W-:Y:S01]  /*0130*/  UISETP.GE.U32.AND UP0, UPT, UR8, 0x61, UPT ;  /* 0x000000610800788c */ /* 0x000fe2000bf06070 */
[----:B------:R-:W-:Y:S01]  /*0140*/  IMAD.MOV.U32 R15, RZ, RZ, RZ ;  /* 0x000000ffff0f7224 */ /* 0x000fe200078e00ff */
[----:B------:R-:W-:Y:S01]  /*0150*/  UIADD3 UR6, UPT, UPT, UR5, 0x800, URZ ;  /* 0x0000080005067890 */ /* 0x000fe2000fffe0ff */
[----:B------:R-:W-:Y:S01]  /*0160*/  IMAD.MOV.U32 R11, RZ, RZ, RZ ;  /* 0x000000ffff0b7224 */ /* 0x000fe200078e00ff */
[----:B------:R-:W-:-:S04]  /*0170*/  UIADD3 UR4, UPT, UPT, UR8, 0x1f, URZ ;  /* 0x0000001f08047890 */ /* 0x000fc8000fffe0ff */
[----:B------:R-:W-:Y:S02]  /*0180*/  USHF.R.U32.HI UR4, URZ, 0x5, UR4 ;  /* 0x00000005ff047899 */ /* 0x000fe40008011604 */
[----:B0-----:R-:W-:Y:S02]  /*0190*/  ULEA UR5, UR7, UR5, 0x18 ;  /* 0x0000000507057291 */ /* 0x001fe4000f8ec0ff */
[----:B------:R-:W-:Y:S02]  /*01a0*/  ULEA UR6, UR7, UR6, 0x18 ;  /* 0x0000000607067291 */ /* 0x000fe4000f8ec0ff */
[----:B------:R-:W-:Y:S02]  /*01b0*/  ULOP3.LUT UR7, UR4, 0x3, URZ, 0xc0, !UPT ;  /* 0x0000000304077892 */ /* 0x000fe4000f8ec0ff */
[C---:B------:R-:W-:Y:S02]  /*01c0*/  LEA R3, R0.reuse, UR5, 0x6 ;  /* 0x0000000500037c11 */ /* 0x040fe4000f8e30ff */
[----:B------:R-:W-:-:S03]  /*01d0*/  LEA R13, R0, UR6, 0x6 ;  /* 0x00000006000d7c11 */ /* 0x000fc6000f8e30ff */
[C---:B------:R-:W-:Y:S02]  /*01e0*/  IMAD R20, R2.reuse, 0x2, R3 ;  /* 0x0000000202147824 */ /* 0x040fe400078e0203 */
[----:B------:R-:W-:Y:S01]  /*01f0*/  IMAD R3, R2, 0x2, R13 ;  /* 0x0000000202037824 */ /* 0x000fe200078e020d */
[----:B------:R-:W-:Y:S06]  /*0200*/  BRA.U !UP0, `(.L_x_1) ;  /* 0x0000000908607547 */ /* 0x000fec000b800000 */
[----:B------:R-:W0:Y:S01]  /*0210*/  LDCU UR5, c[0x0][0x3a0] ;  /* 0x00007400ff0577ac */ /* 0x000e220008000800 */
[C---:B------:R-:W-:Y:S01]  /*0220*/  VIADD R12, R0.reuse, 0x60 ;  /* 0x00000060000c7836 */ /* 0x040fe20000000000 */
[----:B------:R-:W-:Y:S01]  /*0230*/  CS2R R10, SRZ ;  /* 0x00000000000a7805 */ /* 0x000fe2000001ff00 */
[C---:B------:R-:W-:Y:S01]  /*0240*/  VIADD R14, R0.reuse, 0x20 ;  /* 0x00000020000e7836 */ /* 0x040fe20000000000 */
[----:B------:R-:W1:Y:S01]  /*0250*/  LDCU UR6, c[0x0][0x398] ;  /* 0x00007300ff0677ac */ /* 0x000e620008000800 */
[----:B------:R-:W-:Y:S01]  /*0260*/  VIADD R26, R0, 0x40 ;  /* 0x00000040001a7836 */ /* 0x000fe20000000000 */
[----:B------:R-:W-:Y:S01]  /*0270*/  CS2R R8, SRZ ;  /* 0x0000000000087805 */ /* 0x000fe2000001ff00 */
[----:B------:R-:W-:Y:S01]  /*0280*/  VIADD R25, R2, 0x40 ;  /* 0x0000004002197836 */ /* 0x000fe20000000000 */
[----:B------:R-:W-:Y:S01]  /*0290*/  ULOP3.LUT UR4, UR4, 0x3fffffc, URZ, 0xc0, !UPT ;  /* 0x03fffffc04047892 */ /* 0x000fe2000f8ec0ff */
[----:B------:R-:W-:Y:S01]  /*02a0*/  IMAD R24, R23, UR8, R2 ;  /* 0x0000000817187c24 */ /* 0x000fe2000f8e0202 */
[----:B------:R-:W-:-:S02]  /*02b0*/  CS2R R6, SRZ ;  /* 0x0000000000067805 */ /* 0x000fc4000001ff00 */
[----:B------:R-:W-:Y:S01]  /*02c0*/  CS2R R4, SRZ ;  /* 0x0000000000047805 */ /* 0x000fe2000001ff00 */
[----:B------:R-:W2:Y:S01]  /*02d0*/  LDCU UR14, c[0x0][0x398] ;  /* 0x00007300ff0e77ac */ /* 0x000ea20008000800 */
[----:B------:R-:W3:Y:S01]  /*02e0*/  LDCU UR10, c[0x0][0x39c] ;  /* 0x00007380ff0a77ac */ /* 0x000ee20008000800 */
[--C-:B0-----:R-:W-:Y:S02]  /*02f0*/  IMAD R33, R12, UR5, R21.reuse ;  /* 0x000000050c217c24 */ /* 0x101fe4000f8e0215 */
[--C-:B------:R-:W-:Y:S01]  /*0300*/  IMAD R29, R14, UR5, R21.reuse ;  /* 0x000000050e1d7c24 */ /* 0x100fe2000f8e0215 */
[----:B------:R-:W-:Y:S01]  /*0310*/  UIADD3 UR11, UPT, UPT, -UR4, URZ, URZ ;  /* 0x000000ff040b7290 */ /* 0x000fe2000fffe1ff */
[----:B-1----:R-:W-:Y:S01]  /*0320*/  ISETP.GE.AND P3, PT, R23, UR6, PT ;  /* 0x0000000617007c0c */ /* 0x002fe2000bf66270 */
[--C-:B------:R-:W-:Y:S02]  /*0330*/  IMAD R31, R26, UR5, R21.reuse ;  /* 0x000000051a1f7c24 */ /* 0x100fe4000f8e0215 */
[----:B------:R-:W-:-:S10]  /*0340*/  IMAD R27, R0, UR5, R21 ;  /* 0x00000005001b7c24 */ /* 0x000fd4000f8e0215 */
.L_x_2:
[----:B------:R-:W0:Y:S01]  /*0350*/  LDC R22, c[0x0][0x3a0] ;  /* 0x0000e800ff167b82 */ /* 0x000e220000000800 */
[----:B------:R-:W-:Y:S01]  /*0360*/  VIADD R12, R26, 0xffffffc0 ;  /* 0xffffffc01a0c7836 */ /* 0x000fe20000000000 */
[----:B---3--:R-:W-:Y:S01]  /*0370*/  UMOV UR8, UR10 ;  /* 0x0000000a00087c82 */ /* 0x008fe20008000000 */
[----:B------:R-:W-:-:S05]  /*0380*/  VIADD R14, R25, 0xffffffc0 ;  /* 0xffffffc0190e7836 */ /* 0x000fca0000000000 */
[----:B------:R-:W1:Y:S01]  /*0390*/  LDC.64 R36, c[0x0][0x380] ;  /* 0x0000e000ff247b82 */ /* 0x000e620000000a00 */
[----:B0-----:R-:W-:-:S04]  /*03a0*/  ISETP.GE.AND P0, PT, R21, R22, PT ;  /* 0x000000161500720c */ /* 0x001fc80003f06270 */
[----:B------:R-:W-:-:S04]  /*03b0*/  ISETP.GE.OR P0, PT, R12, UR8, P0 ;  /* 0x000000080c007c0c */ /* 0x000fc80008706670 */
[----:B------:R-:W-:Y:S01]  /*03c0*/  ISETP.GT.U32.OR P1, PT, R2, 0x1f, P0 ;  /* 0x0000001f0200780c */ /* 0x000fe20000724470 */
[----:B-1----:R-:W-:Y:S01]  /*03d0*/  IMAD.WIDE R36, R24, 0x2, R36 ;  /* 0x0000000218247825 */ /* 0x002fe200078e0224 */
[----:B------:R-:W-:-:S04]  /*03e0*/  ISETP.GE.OR P0, PT, R14, UR8, P3 ;  /* 0x000000080e007c0c */ /* 0x000fc80009f06670 */
[----:B------:R-:W-:-:S07]  /*03f0*/  ISETP.GT.U32.OR P0, PT, R0, 0x1f, P0 ;  /* 0x0000001f0000780c */ /* 0x000fce0000704470 */
[----:B------:R-:W0:Y:S06]  /*0400*/  @!P1 LDC.64 R12, c[0x0][0x388] ;  /* 0x0000e200ff0c9b82 */ /* 0x000e2c0000000a00 */
[----:B------:R-:W3:Y:S01]  /*0410*/  @!P0 LDG.E.U16 R35, desc[UR12][R36.64] ;  /* 0x0000000c24238981 */ /* 0x000ee2000c1e1500 */
[----:B0-----:R-:W-:-:S05]  /*0420*/  @!P1 IMAD.WIDE R12, R27, 0x2, R12 ;  /* 0x000000021b0c9825 */ /* 0x001fca00078e020c */
[----:B------:R-:W4:Y:S01]  /*0430*/  @!P1 LDG.E.U16 R16, desc[UR12][R12.64] ;  /* 0x0000000c0c109981 */ /* 0x000f22000c1e1500 */
[----:B------:R-:W0:Y:S01]  /*0440*/  S2R R14, SR_LANEID ;  /* 0x00000000000e7919 */ /* 0x000e220000000000 */
[----:B------:R-:W1:Y:S01]  /*0450*/  S2UR UR6, SR_CgaCtaId ;  /* 0x00000000000679c3 */ /* 0x000e620000008800 */
[----:B------:R-:W-:Y:S02]  /*0460*/  UMOV UR5, 0x400 ;  /* 0x0000040000057882 */ /* 0x000fe40000000000 */
[----:B------:R-:W-:Y:S01]  /*0470*/  UIADD3 UR9, UPT, UPT, UR5, 0x800, URZ ;  /* 0x0000080005097890 */ /* 0x000fe2000fffe0ff */
[--C-:B0-----:R-:W-:Y:S02]  /*0480*/  SHF.R.U32.HI R15, RZ, 0x3, R14.reuse ;  /* 0x00000003ff0f7819 */ /* 0x101fe4000001160e */
[----:B------:R-:W-:Y:S02]  /*0490*/  LOP3.LUT R17, R14, 0x7, RZ, 0xc0, !PT ;  /* 0x000000070e117812 */ /* 0x000fe400078ec0ff */
[----:B------:R-:W-:Y:S01]  /*04a0*/  SHF.R.U32.HI R14, RZ, 0x4, R14 ;  /* 0x00000004ff0e7819 */ /* 0x000fe2000001160e */
[----:B------:R-:W-:-:S02]  /*04b0*/  IMAD.SHL.U32 R18, R15, 0x8, RZ ;  /* 0x000000080f127824 */ /* 0x000fc400078e00ff */
[----:B------:R-:W-:Y:S02]  /*04c0*/  IMAD.SHL.U32 R34, R15, 0x8, RZ ;  /* 0x000000080f227824 */ /* 0x000fe400078e00ff */
[----:B------:R-:W-:Y:S01]  /*04d0*/  IMAD.SHL.U32 R30, R14, 0x8, RZ ;  /* 0x000000080e1e7824 */ /* 0x000fe200078e00ff */
[--C-:B------:R-:W-:Y:S01]  /*04e0*/  LOP3.LUT R15, R18, 0x8, R17.reuse, 0xe2, !PT ;  /* 0x00000008120f7812 */ /* 0x100fe200078ee211 */
[----:B------:R-:W-:Y:S01]  /*04f0*/  IMAD R17, R14, 0x8, R17 ;  /* 0x000000080e117824 */ /* 0x000fe200078e0211 */
[----:B------:R-:W-:Y:S01]  /*0500*/  LOP3.LUT R34, R34, 0x8, RZ, 0xe2, !PT ;  /* 0x0000000822227812 */ /* 0x000fe200078ee2ff */
[----:B-1----:R-:W-:Y:S02]  /*0510*/  ULEA UR5, UR6, UR5, 0x18 ;  /* 0x0000000506057291 */ /* 0x002fe4000f8ec0ff */
[----:B------:R-:W-:Y:S01]  /*0520*/  ULEA UR6, UR6, UR9, 0x18 ;  /* 0x0000000906067291 */ /* 0x000fe2000f8ec0ff */
[----:B------:R-:W-:Y:S02]  /*0530*/  IMAD R30, R15, 0x20, R30 ;  /* 0x000000200f1e7824 */ /* 0x000fe400078e021e */
[----:B------:R-:W-:-:S03]  /*0540*/  IMAD R34, R17, 0x20, R34 ;  /* 0x0000002011227824 */ /* 0x000fc600078e0222 */
[----:B------:R-:W-:Y:S02]  /*0550*/  LEA R28, R30, UR6, 0x1 ;  /* 0x000000061e1c7c11 */ /* 0x000fe4000f8e08ff */
[----:B------:R-:W-:Y:S01]  /*0560*/  LEA R32, R34, UR5, 0x1 ;  /* 0x0000000522207c11 */ /* 0x000fe2000f8e08ff */
[----:B------:R-:W-:Y:S02]  /*0570*/  UIADD3 UR9, UPT, UPT, UR5, 0x400, URZ ;  /* 0x0000040005097890 */ /* 0x000fe4000fffe0ff */
[----:B------:R-:W-:-:S04]  /*0580*/  UIADD3 UR15, UPT, UPT, UR6, 0x20, URZ ;  /* 0x00000020060f7890 */ /* 0x000fc8000fffe0ff */
[----:B------:R-:W-:Y:S02]  /*0590*/  LEA R34, R34, UR9, 0x1 ;  /* 0x0000000922227c11 */ /* 0x000fe4000f8e08ff */
[----:B------:R-:W-:Y:S02]  /*05a0*/  LEA R30, R30, UR15, 0x1 ;  /* 0x0000000f1e1e7c11 */ /* 0x000fe4000f8e08ff */
[----:B------:R-:W-:-:S05]  /*05b0*/  @P0 PRMT R35, RZ, 0x7610, R35 ;  /* 0x00007610ff230816 */ /* 0x000fca0000000023 */
[----:B---3--:R-:W-:Y:S01]  /*05c0*/  STS.U16 [R20], R35 ;  /* 0x0000002314007388 */ /* 0x008fe20000000400 */
[----:B------:R-:W-:-:S05]  /*05d0*/  @P1 PRMT R16, RZ, 0x7610, R16 ;  /* 0x00007610ff101816 */ /* 0x000fca0000000010 */
[----:B----4-:R-:W-:Y:S01]  /*05e0*/  STS.U16 [R3], R16 ;  /* 0x0000001003007388 */ /* 0x010fe20000000400 */
[----:B------:R-:W-:Y:S06]  /*05f0*/  BAR.SYNC.DEFER_BLOCKING 0x0 ;  /* 0x0000000000007b1d */ /* 0x000fec0000010000 */
[----:B------:R-:W-:Y:S04]  /*0600*/  LDSM.16.MT88.4 R12, [R32] ;  /* 0x00000000200c783b */ /* 0x000fe80000004200 */
[----:B------:R-:W0:Y:S02]  /*0610*/  LDSM.16.MT88.4 R16, [R28] ;  /* 0x000000001c10783b */ /* 0x000e240000004200 */
[C---:B0-----:R-:W-:Y:S08]  /*0620*/  HMMA.16816.F32 R4, R12.reuse, R16, R4 ;  /* 0x000000100c04723c */ /* 0x041ff00000001804 */
[----:B------:R-:W-:Y:S01]  /*0630*/  HMMA.16816.F32 R8, R12, R18, R8 ;  /* 0x000000120c08723c */ /* 0x000fe20000001808 */
[----:B------:R-:W-:Y:S04]  /*0640*/  LDSM.16.MT88.4 R12, [R34] ;  /* 0x00000000220c783b */ /* 0x000fe80000004200 */
[----:B------:R-:W0:Y:S01]  /*0650*/  LDSM.16.MT88.4 R16, [R30] ;  /* 0x000000001e10783b */ /* 0x000e220000004200 */
[----:B------:R-:W-:-:S02]  /*0660*/  ISETP.GE.AND P1, PT, R21, R22, PT ;  /* 0x000000161500720c */ /* 0x000fc40003f26270 */
[----:B--2---:R-:W-:-:S04]  /*0670*/  ISETP.GE.AND P0, PT, R23, UR14, PT ;  /* 0x0000000e17007c0c */ /* 0x004fc8000bf06270 */
[C---:B0-----:R-:W-:Y:S08]  /*0680*/  HMMA.16816.F32 R4, R12.reuse, R16, R4 ;  /* 0x000000100c04723c */ /* 0x041ff00000001804 */
[----:B------:R-:W-:Y:S01]  /*0690*/  HMMA.16816.F32 R8, R12, R18, R8 ;  /* 0x000000120c08723c */ /* 0x000fe20000001808 */
[----:B------:R-:W-:-:S05]  /*06a0*/  VIADD R12, R26, 0xffffffe0 ;  /* 0xffffffe01a0c7836 */ /* 0x000fca0000000000 */
[----:B------:R-:W-:-:S04]  /*06b0*/  ISETP.LT.AND P2, PT, R12, UR8, !P1 ;  /* 0x000000080c007c0c */ /* 0x000fc8000cf41270 */
[----:B------:R-:W-:Y:S01]  /*06c0*/  ISETP.LT.U32.AND P2, PT, R2, 0x20, P2 ;  /* 0x000000200200780c */ /* 0x000fe20001741070 */
[----:B------:R-:W-:-:S05]  /*06d0*/  VIADD R14, R25, 0xffffffe0 ;  /* 0xffffffe0190e7836 */ /* 0x000fca0000000000 */
[----:B------:R-:W-:-:S07]  /*06e0*/  ISETP.LT.AND P4, PT, R14, UR8, !P0 ;  /* 0x000000080e007c0c */ /* 0x000fce000c781270 */
[----:B------:R-:W0:Y:S01]  /*06f0*/  @P2 LDC.64 R12, c[0x0][0x388] ;  /* 0x0000e200ff0c2b82 */ /* 0x000e220000000a00 */
[----:B------:R-:W-:Y:S02]  /*0700*/  ISETP.LT.U32.AND P4, PT, R0, 0x20, P4 ;  /* 0x000000200000780c */ /* 0x000fe40002781070 */
[----:B------:R-:W-:-:S11]  /*0710*/  @!P2 PRMT R14, RZ, 0x7610, R14 ;  /* 0x00007610ff0ea816 */ /* 0x000fd6000000000e */
[----:B------:R-:W-:-:S06]  /*0720*/  @!P4 PRMT R35, RZ, 0x7610, R35 ;  /* 0x00007610ff23c816 */ /* 0x000fcc0000000023 */
[----:B------:R-:W2:Y:S01]  /*0730*/  @P4 LDG.E.U16 R35, desc[UR12][R36.64+0x40] ;  /* 0x0000400c24234981 */ /* 0x000ea2000c1e1500 */
[----:B0-----:R-:W-:-:S05]  /*0740*/  @P2 IMAD.WIDE R12, R29, 0x2, R12 ;  /* 0x000000021d0c2825 */ /* 0x001fca00078e020c */
[----:B------:R-:W3:Y:S01]  /*0750*/  @P2 LDG.E.U16 R14, desc[UR12][R12.64] ;  /* 0x0000000c0c0e2981 */ /* 0x000ee2000c1e1500 */
[----:B------:R-:W-:-:S04]  /*0760*/  ISETP.LT.AND P2, PT, R26, UR8, !P1 ;  /* 0x000000081a007c0c */ /* 0x000fc8000cf41270 */
[----:B------:R-:W-:Y:S02]  /*0770*/  ISETP.LT.U32.AND P2, PT, R2, 0x20, P2 ;  /* 0x000000200200780c */ /* 0x000fe40001741070 */
[----:B------:R-:W-:-:S04]  /*0780*/  ISETP.LT.AND P4, PT, R25, UR8, !P0 ;  /* 0x0000000819007c0c */ /* 0x000fc8000c781270 */
[----:B------:R-:W-:Y:S01]  /*0790*/  ISETP.LT.U32.AND P4, PT, R0, 0x20, P4 ;  /* 0x000000200000780c */ /* 0x000fe20002781070 */
[----:B--2---:R-:W-:Y:S04]  /*07a0*/  STS.U16 [R20], R35 ;  /* 0x0000002314007388 */ /* 0x004fe80000000400 */
[----:B---3--:R-:W-:Y:S01]  /*07b0*/  STS.U16 [R3], R14 ;  /* 0x0000000e03007388 */ /* 0x008fe20000000400 */
[----:B------:R-:W-:Y:S06]  /*07c0*/  BAR.SYNC.DEFER_BLOCKING 0x0 ;  /* 0x0000000000007b1d */ /* 0x000fec0000010000 */
[----:B------:R-:W-:Y:S04]  /*07d0*/  LDSM.16.MT88.4 R12, [R32] ;  /* 0x00000000200c783b */ /* 0x000fe80000004200 */
[----:B------:R-:W0:Y:S02]  /*07e0*/  LDSM.16.MT88.4 R16, [R28] ;  /* 0x000000001c10783b */ /* 0x000e240000004200 */
[C---:B0-----:R-:W-:Y:S08]  /*07f0*/  HMMA.16816.F32 R4, R12.reuse, R16, R4 ;  /* 0x000000100c04723c */ /* 0x041ff00000001804 */
[----:B------:R-:W-:Y:S01]  /*0800*/  HMMA.16816.F32 R8, R12, R18, R8 ;  /* 0x000000120c08723c */ /* 0x000fe20000001808 */
[----:B------:R-:W-:Y:S04]  /*0810*/  LDSM.16.MT88.4 R12, [R34] ;  /* 0x00000000220c783b */ /* 0x000fe80000004200 */
[----:B------:R-:W0:Y:S01]  /*0820*/  LDSM.16.MT88.4 R16, [R30] ;  /* 0x000000001e10783b */ /* 0x000e220000004200 */
[----:B------:R-:W-:-:S06]  /*0830*/  @!P4 PRMT R35, RZ, 0x7610, R35 ;  /* 0x00007610ff23c816 */ /* 0x000fcc0000000023 */
[----:B------:R-:W2:Y:S01]  /*0840*/  @P4 LDG.E.U16 R35, desc[UR12][R36.64+0x80] ;  /* 0x0000800c24234981 */ /* 0x000ea2000c1e1500 */
[C---:B0-----:R-:W-:Y:S08]  /*0850*/  HMMA.16816.F32 R4, R12.reuse, R16, R4 ;  /* 0x000000100c04723c */ /* 0x041ff00000001804 */
[----:B------:R-:W-:Y:S01]  /*0860*/  HMMA.16816.F32 R8, R12, R18, R8 ;  /* 0x000000120c08723c */ /* 0x000fe20000001808 */
[----:B------:R-:W0:Y:S01]  /*0870*/  @P2 LDC.64 R12, c[0x0][0x388] ;  /* 0x0000e200ff0c2b82 */ /* 0x000e220000000a00 */
[----:B------:R-:W-:Y:S01]  /*0880*/  @!P2 PRMT R14, RZ, 0x7610, R14 ;  /* 0x00007610ff0ea816 */ /* 0x000fe2000000000e */
[----:B0-----:R-:W-:-:S05]  /*0890*/  @P2 IMAD.WIDE R12, R31, 0x2, R12 ;  /* 0x000000021f0c2825 */ /* 0x001fca00078e020c */
[----:B------:R-:W3:Y:S04]  /*08a0*/  @P2 LDG.E.U16 R14, desc[UR12][R12.64] ;  /* 0x0000000c0c0e2981 */ /* 0x000ee8000c1e1500 */
        /* <DEDUP_REMOVED lines=8> */
[----:B------:R-:W0:Y:S07]  /*0930*/  LDSM.16.MT88.4 R16, [R30] ;  /* 0x000000001e10783b */ /* 0x000e2e0000004200 */
        /* <DEDUP_REMOVED lines=14> */
[----:B------:R-:W-:-:S04]  /*0a20*/  UIADD3 UR11, UPT, UPT, UR11, 0x4, URZ ;  /* 0x000000040b0b7890 */ /* 0x000fc8000fffe0ff */
[----:B------:R-:W-:Y:S01]  /*0a30*/  UISETP.NE.AND UP0, UPT, UR11, URZ, UPT ;  /* 0x000000ff0b00728c */ /* 0x000fe2000bf05270 */
[C---:B------:R-:W-:Y:S02]  /*0a40*/  IMAD R27, R22.reuse, 0x80, R27 ;  /* 0x00000080161b7824 */ /* 0x040fe400078e021b */
[C---:B------:R-:W-:Y:S02]  /*0a50*/  IMAD R29, R22.reuse, 0x80, R29 ;  /* 0x00000080161d7824 */ /* 0x040fe400078e021d */
[C---:B------:R-:W-:Y:S02]  /*0a60*/  IMAD R31, R22.reuse, 0x80, R31 ;  /* 0x00000080161f7824 */ /* 0x040fe400078e021f */
[----:B------:R-:W-:Y:S02]  /*0a70*/  IMAD R33, R22, 0x80, R33 ;  /* 0x0000008016217824 */ /* 0x000fe400078e0221 */
[----:B------:R-:W-:Y:S02]  /*0a80*/  VIADD R25, R25, 0x80 ;  /* 0x0000008019197836 */ /* 0x000fe40000000000 */
[----:B------:R-:W-:-:S02]  /*0a90*/  VIADD R24, R24, 0x80 ;  /* 0x0000008018187836 */ /* 0x000fc40000000000 */
[----:B------:R-:W-:Y:S01]  /*0aa0*/  VIADD R26, R26, 0x80 ;  /* 0x000000801a1a7836 */ /* 0x000fe20000000000 */
        /* <DEDUP_REMOVED lines=11> */
[----:B------:R-:W-:-:S04]  /*0b60*/  NOP ;  /* 0x0000000000007918 */ /* 0x000fc80000000000 */
[----:B------:R-:W-:-:S15]  /*0b70*/  BRA.U UP0, `(.L_x_2) ;  /* 0xfffffff500f47547 */ /* 0x000fde000b83ffff */
[----:B------:R-:W-:-:S07]  /*0b80*/  IMAD.U32 R15, RZ, RZ, UR4 ;  /* 0x00000004ff0f7e24 */ /* 0x000fce000f8e00ff */
.L_x_1:
[----:B------:R-:W-:-:S09]  /*0b90*/  UISETP.NE.AND UP0, UPT, UR7, URZ, UPT ;  /* 0x000000ff0700728c */ /* 0x000fd2000bf05270 */
[----:B------:R-:W-:Y:S05]  /*0ba0*/  BRA.U !UP0, `(.L_x_0) ;  /* 0x0000000108f07547 */ /* 0x000fea000b800000 */
[----:B------:R-:W0:Y:S01]  /*0bb0*/  S2R R12, SR_LANEID ;  /* 0x00000000000c7919 */ /* 0x000e220000000000 */
[----:B------:R-:W1:Y:S01]  /*0bc0*/  LDCU UR4, c[0x0][0x3a0] ;  /* 0x00007400ff0477ac */ /* 0x000e620008000800 */
[C---:B------:R-:W-:Y:S02]  /*0bd0*/  IMAD R32, R15.reuse, 0x20, R0 ;  /* 0x000000200f207824 */ /* 0x040fe400078e0200 */
[----:B------:R-:W-:Y:S01]  /*0be0*/  IMAD R30, R15, 0x20, R2 ;  /* 0x000000200f1e7824 */ /* 0x000fe200078e0202 */
[----:B------:R-:W2:Y:S03]  /*0bf0*/  LDCU UR9, c[0x0][0x398] ;  /* 0x00007300ff0977ac */ /* 0x000ea60008000800 */
[----:B------:R-:W-:Y:S01]  /*0c00*/  IMAD R28, R23, UR8, R30 ;  /* 0x00000008171c7c24 */ /* 0x000fe2000f8e021e */
[----:B------:R-:W-:Y:S02]  /*0c10*/  UIADD3 UR10, UPT, UPT, UR5, 0x400, URZ ;  /* 0x00000400050a7890 */ /* 0x000fe4000fffe0ff */
[----:B------:R-:W-:-:S02]  /*0c20*/  UIADD3 UR11, UPT, UPT, UR6, 0x20, URZ ;  /* 0x00000020060b7890 */ /* 0x000fc4000fffe0ff */
[----:B------:R-:W-:Y:S01]  /*0c30*/  UIADD3 UR7, UPT, UPT, -UR7, URZ, URZ ;  /* 0x000000ff07077290 */ /* 0x000fe2000fffe1ff */
[----:B------:R-:W3:Y:S01]  /*0c40*/  LDCU UR14, c[0x0][0x39c] ;  /* 0x00007380ff0e77ac */ /* 0x000ee20008000800 */
[----:B-1----:R-:W-:Y:S01]  /*0c50*/  IMAD R29, R32, UR4, R21 ;  /* 0x00000004201d7c24 */ /* 0x002fe2000f8e0215 */
[----:B--2---:R-:W-:Y:S02]  /*0c60*/  ISETP.GE.AND P2, PT, R23, UR9, PT ;  /* 0x0000000917007c0c */ /* 0x004fe4000bf46270 */
[--C-:B0-----:R-:W-:Y:S02]  /*0c70*/  SHF.R.U32.HI R13, RZ, 0x3, R12.reuse ;  /* 0x00000003ff0d7819 */ /* 0x101fe4000001160c */
[----:B------:R-:W-:Y:S02]  /*0c80*/  LOP3.LUT R14, R12, 0x7, RZ, 0xc0, !PT ;  /* 0x000000070c0e7812 */ /* 0x000fe400078ec0ff */
[----:B------:R-:W-:Y:S01]  /*0c90*/  SHF.R.U32.HI R17, RZ, 0x4, R12 ;  /* 0x00000004ff117819 */ /* 0x000fe2000001160c */
[----:B------:R-:W-:-:S02]  /*0ca0*/  IMAD.SHL.U32 R12, R13, 0x8, RZ ;  /* 0x000000080d0c7824 */ /* 0x000fc400078e00ff */
[----:B------:R-:W-:Y:S02]  /*0cb0*/  IMAD.SHL.U32 R19, R13, 0x8, RZ ;  /* 0x000000080d137824 */ /* 0x000fe400078e00ff */
[C-C-:B------:R-:W-:Y:S01]  /*0cc0*/  IMAD R13, R17.reuse, 0x8, R14.reuse ;  /* 0x00000008110d7824 */ /* 0x140fe200078e020e */
[----:B------:R-:W-:Y:S01]  /*0cd0*/  LOP3.LUT R12, R12, 0x8, RZ, 0xe2, !PT ;  /* 0x000000080c0c7812 */ /* 0x000fe200078ee2ff */
[----:B------:R-:W-:Y:S01]  /*0ce0*/  IMAD.SHL.U32 R17, R17, 0x8, RZ ;  /* 0x0000000811117824 */ /* 0x000fe200078e00ff */
[----:B------:R-:W-:-:S03]  /*0cf0*/  LOP3.LUT R14, R19, 0x8, R14, 0xe2, !PT ;  /* 0x00000008130e7812 */ /* 0x000fc600078ee20e */
[----:B------:R-:W-:Y:S02]  /*0d00*/  IMAD R12, R13, 0x20, R12 ;  /* 0x000000200d0c7824 */ /* 0x000fe400078e020c */
[----:B------:R-:W-:-:S03]  /*0d10*/  IMAD R14, R14, 0x20, R17 ;  /* 0x000000200e0e7824 */ /* 0x000fc600078e0211 */
[C---:B------:R-:W-:Y:S02]  /*0d20*/  LEA R27, R12.reuse, UR5, 0x1 ;  /* 0x000000050c1b7c11 */ /* 0x040fe4000f8e08ff */
[----:B------:R-:W-:Y:S02]  /*0d30*/  LEA R25, R12, UR10, 0x1 ;  /* 0x0000000a0c197c11 */ /* 0x000fe4000f8e08ff */
[C---:B------:R-:W-:Y:S02]  /*0d40*/  LEA R26, R14.reuse, UR6, 0x1 ;  /* 0x000000060e1a7c11 */ /* 0x040fe4000f8e08ff */
[----:B---3--:R-:W-:-:S07]  /*0d50*/  LEA R24, R14, UR11, 0x1 ;  /* 0x0000000b0e187c11 */ /* 0x008fce000f8e08ff */
.L_x_3:
[----:B------:R-:W0:Y:S08]  /*0d60*/  LDC R22, c[0x0][0x3a0] ;  /* 0x0000e800ff167b82 */ /* 0x000e300000000800 */
[----:B------:R-:W1:Y:S01]  /*0d70*/  LDC.64 R14, c[0x0][0x380] ;  /* 0x0000e000ff0e7b82 */ /* 0x000e620000000a00 */
[----:B0-----:R-:W-:-:S04]  /*0d80*/  ISETP.GE.AND P0, PT, R21, R22, PT ;  /* 0x000000161500720c */ /* 0x001fc80003f06270 */
[----:B------:R-:W-:-:S04]  /*0d90*/  ISETP.LT.AND P0, PT, R32, UR14, !P0 ;  /* 0x0000000e20007c0c */ /* 0x000fc8000c701270 */
[----:B------:R-:W-:Y:S01]  /*0da0*/  ISETP.LT.U32.AND P1, PT, R2, 0x20, P0 ;  /* 0x000000200200780c */ /* 0x000fe20000721070 */
[----:B-1----:R-:W-:Y:S01]  /*0db0*/  IMAD.WIDE R34, R28, 0x2, R14 ;  /* 0x000000021c227825 */ /* 0x002fe200078e020e */
[----:B------:R-:W-:-:S04]  /*0dc0*/  ISETP.LT.AND P0, PT, R30, UR14, !P2 ;  /* 0x0000000e1e007c0c */ /* 0x000fc8000d701270 */
[----:B------:R-:W-:-:S07]  /*0dd0*/  ISETP.LT.U32.AND P0, PT, R0, 0x20, P0 ;  /* 0x000000200000780c */ /* 0x000fce0000701070 */
[----:B------:R-:W0:Y:S01]  /*0de0*/  @P1 LDC.64 R12, c[0x0][0x388] ;  /* 0x0000e200ff0c1b82 */ /* 0x000e220000000a00 */
[----:B------:R-:W-:-:S05]  /*0df0*/  @!P1 PRMT R33, RZ, 0x7610, R33 ;  /* 0x00007610ff219816 */ /* 0x000fca0000000021 */
[----:B------:R-:W-:-:S06]  /*0e00*/  @!P0 PRMT R31, RZ, 0x7610, R31 ;  /* 0x00007610ff1f8816 */ /* 0x000fcc000000001f */
[----:B------:R-:W2:Y:S01]  /*0e10*/  @P0 LDG.E.U16 R31, desc[UR12][R34.64] ;  /* 0x0000000c221f0981 */ /* 0x000ea2000c1e1500 */
[----:B0-----:R-:W-:-:S05]  /*0e20*/  @P1 IMAD.WIDE R36, R29, 0x2, R12 ;  /* 0x000000021d241825 */ /* 0x001fca00078e020c */
[----:B------:R-:W3:Y:S01]  /*0e30*/  @P1 LDG.E.U16 R33, desc[UR12][R36.64] ;  /* 0x0000000c24211981 */ /* 0x000ee2000c1e1500 */
[----:B------:R-:W-:-:S04]  /*0e40*/  UIADD3 UR7, UPT, UPT, UR7, 0x1, URZ ;  /* 0x0000000107077890 */ /* 0x000fc8000fffe0ff */
[----:B------:R-:W-:Y:S01]  /*0e50*/  UISETP.NE.AND UP0, UPT, UR7, URZ, UPT ;  /* 0x000000ff0700728c */ /* 0x000fe2000bf05270 */
[----:B------:R-:W-:Y:S02]  /*0e60*/  IMAD R29, R22, 0x20, R29 ;  /* 0x00000020161d7824 */ /* 0x000fe400078e021d */
[----:B------:R-:W-:Y:S02]  /*0e70*/  VIADD R30, R30, 0x20 ;  /* 0x000000201e1e7836 */ /* 0x000fe40000000000 */
[----:B------:R-:W-:Y:S02]  /*0e80*/  VIADD R28, R28, 0x20 ;  /* 0x000000201c1c7836 */ /* 0x000fe40000000000 */
        /* <DEDUP_REMOVED lines=14> */
.L_x_0:
[----:B------:R-:W0:Y:S01]  /*0f70*/  LDC R0, c[0x0][0x3a0] ;  /* 0x0000e800ff007b82 */ /* 0x000e220000000800 */
[----:B------:R-:W1:Y:S01]  /*0f80*/  LDCU UR4, c[0x0][0x398] ;  /* 0x00007300ff0477ac */ /* 0x000e620008000800 */
[----:B0-----:R-:W-:-:S04]  /*0f90*/  ISETP.GE.AND P0, PT, R21, R0, PT ;  /* 0x000000001500720c */ /* 0x001fc80003f06270 */
[----:B-1----:R-:W-:-:S13]  /*0fa0*/  ISETP.GE.OR P0, PT, R23, UR4, P0 ;  /* 0x0000000417007c0c */ /* 0x002fda0008706670 */
[----:B------:R-:W-:Y:S05]  /*0fb0*/  @P0 EXIT ;  /* 0x000000000000094d */ /* 0x000fea0003800000 */
[----:B------:R-:W0:Y:S01]  /*0fc0*/  S2R R13, SR_LANEID ;  /* 0x00000000000d7919 */ /* 0x000e220000000000 */
[----:B------:R-:W1:Y:S01]  /*0fd0*/  LDCU.64 UR4, c[0x0][0x390] ;  /* 0x00007200ff0477ac */ /* 0x000e620008000a00 */
[----:B------:R-:W-:Y:S01]  /*0fe0*/  SHF.R.U32.HI R15, RZ, 0x1, R0 ;  /* 0x00000001ff0f7819 */ /* 0x000fe20000011600 */
[----:B------:R-:W-:Y:S01]  /*0ff0*/  IMAD.MOV.U32 R3, RZ, RZ, RZ ;  /* 0x000000ffff037224 */ /* 0x000fe200078e00ff */
[----:B0-----:R-:W-:Y:S02]  /*1000*/  LOP3.LUT R2, R13, 0x3, RZ, 0xc0, !PT ;  /* 0x000000030d027812 */ /* 0x001fe400078ec0ff */
[----:B------:R-:W-:-:S05]  /*1010*/  SHF.R.U32.HI R13, RZ, 0x2, R13 ;  /* 0x00000002ff0d7819 */ /* 0x000fca000001160d */
[----:B------:R-:W-:-:S03]  /*1020*/  IMAD.WIDE.U32 R2, R13, R15, R2 ;  /* 0x0000000f0d027225 */ /* 0x000fc600078e0002 */
[----:B-1----:R-:W-:-:S04]  /*1030*/  LEA R12, P0, R2, UR4, 0x3 ;  /* 0x00000004020c7c11 */ /* 0x002fc8000f8018ff */
[----:B------:R-:W-:-:S03]  /*1040*/  LEA.HI.X R13, R2, UR5, R3, 0x3, P0 ;  /* 0x00000005020d7c11 */ /* 0x000fc600080f1c03 */
[----:B------:R-:W-:Y:S02]  /*1050*/  IMAD.WIDE.U32 R2, R15, 0x40, R12 ;  /* 0x000000400f027825 */ /* 0x000fe400078e000c */
[----:B------:R-:W-:Y:S04]  /*1060*/  STG.E.64 desc[UR12][R12.64], R4 ;  /* 0x000000040c007986 */ /* 0x000fe8000c101b0c */
[----:B------:R-:W-:Y:S04]  /*1070*/  STG.E.64 desc[UR12][R2.64], R6 ;  /* 0x0000000602007986 */ /* 0x000fe8000c101b0c */
[----:B------:R-:W-:Y:S04]  /*1080*/  STG.E.64 desc[UR12][R12.64+0x20], R8 ;  /* 0x000020080c007986 */ /* 0x000fe8000c101b0c */
[----:B------:R-:W-:Y:S01]  /*1090*/  STG.E.64 desc[UR12][R2.64+0x20], R10 ;  /* 0x0000200a02007986 */ /* 0x000fe2000c101b0c */
[----:B------:R-:W-:Y:S05]  /*10a0*/  EXIT ;  /* 0x000000000000794d */ /* 0x000fea0003800000 */
.L_x_4:
[----:B------:R-:W-:-:S00]  /*10b0*/  BRA `(.L_x_4) ;  /* 0xfffffffc00fc7947 */ /* 0x000fc0000383ffff */
[----:B------:R-:W-:-:S00]  /*10c0*/  NOP ;  /* 0x0000000000007918 */ /* 0x000fc00000000000 */
        /* <DEDUP_REMOVED lines=11> */
.L_x_5:


//--------------------- .nv.shared._Z9matrixMulP6__halfS0_Pfiii --------------------------
	.section	.nv.shared._Z9matrixMulP6__halfS0_Pfiii,"aw",@nobits
	.sectionflags	@""
	.align	2
.nv.shared._Z9matrixMulP6__halfS0_Pfiii:
	.zero		5120


//--------------------- .nv.shared.reserved.0     --------------------------
	.section	.nv.shared.reserved.0,"aw",@nobits
	.weak		__nv_reservedSMEM_offset_0_alias
	.size		__nv_reservedSMEM_offset_0_alias, 0, 64
	.other		__nv_reservedSMEM_offset_0_alias,@"STO_CUDA_RESERVED_SHARED STV_DEFAULT"
__nv_reservedSMEM_offset_0_alias:
	.zero		0
	.zero		64


//--------------------- .nv.constant0._Z9matrixMulP6__halfS0_Pfiii --------------------------
	.section	.nv.constant0._Z9matrixMulP6__halfS0_Pfiii,"a",@progbits
	.sectionflags	@""
	.align	4
.nv.constant0._Z9matrixMulP6__halfS0_Pfiii:
	.zero		932


//--------------------- SYMBOLS --------------------------

	.type		.nv.reservedSmem.offset0,@object
	.size		.nv.reservedSmem.offset0,0x4
	.type		.nv.reservedSmem.cap,@object
	.size		.nv.reservedSmem.cap,0x4
